	.headerflags	@"EF_CUDA_TEXMODE_UNIFIED EF_CUDA_64BIT_ADDRESS EF_CUDA_ACCELERATORS EF_CUDA_SM90 EF_CUDA_VIRTUAL_SM(EF_CUDA_SM90)"
	.elftype	@"ET_EXEC"


//--------------------- .nv.info                  --------------------------
	.section	.nv.info,"",@"SHT_CUDA_INFO"
	.align	4


	//----- nvinfo : EIATTR_REGCOUNT
	.align		4
        /*0000*/ 	.byte	0x04, 0x2f
        /*0002*/ 	.short	(.L_3 - .L_2)
	.align		4
.L_2:
        /*0004*/ 	.word	index@(triton_poi_fused__native_batch_norm_legit_no_training_7)
        /*0008*/ 	.word	0x00000026


	//----- nvinfo : EIATTR_MIN_STACK_SIZE
	.align		4
.L_3:
        /*000c*/ 	.byte	0x04, 0x12
        /*000e*/ 	.short	(.L_5 - .L_4)
	.align		4
.L_4:
        /*0010*/ 	.word	index@(triton_poi_fused__native_batch_norm_legit_no_training_7)
        /*0014*/ 	.word	0x00000000


	//----- nvinfo : EIATTR_FRAME_SIZE
	.align		4
.L_5:
        /*0018*/ 	.byte	0x04, 0x11
        /*001a*/ 	.short	(.L_7 - .L_6)
	.align		4
.L_6:
        /*001c*/ 	.word	index@(triton_poi_fused__native_batch_norm_legit_no_training_7)
        /*0020*/ 	.word	0x00000000


	//----- nvinfo : EIATTR_MIN_STACK_SIZE
	.align		4
.L_7:
        /*0024*/ 	.byte	0x04, 0x12
        /*0026*/ 	.short	(.L_9 - .L_8)
	.align		4
.L_8:
        /*0028*/ 	.word	index@(triton_poi_fused__native_batch_norm_legit_no_training_7)
        /*002c*/ 	.word	0x00000000
.L_9:


//--------------------- .nv.info.triton_poi_fused__native_batch_norm_legit_no_training_7 --------------------------
	.section	.nv.info.triton_poi_fused__native_batch_norm_legit_no_training_7,"",@"SHT_CUDA_INFO"
	.sectionflags	@""
	.align	4


	//----- nvinfo : EIATTR_CUDA_API_VERSION
	.align		4
        /*0000*/ 	.byte	0x04, 0x37
        /*0002*/ 	.short	(.L_11 - .L_10)
.L_10:
        /*0004*/ 	.word	0x0000007c


	//----- nvinfo : EIATTR_KPARAM_INFO
	.align		4
.L_11:
        /*0008*/ 	.byte	0x04, 0x17
        /*000a*/ 	.short	(.L_13 - .L_12)
.L_12:
        /*000c*/ 	.word	0x00000000
        /*0010*/ 	.short	0x0007
        /*0012*/ 	.short	0x0034
        /*0014*/ 	.byte	0x00, 0xf0, 0x11, 0x00


	//----- nvinfo : EIATTR_KPARAM_INFO
	.align		4
.L_13:
        /*0018*/ 	.byte	0x04, 0x17
        /*001a*/ 	.short	(.L_15 - .L_14)
.L_14:
        /*001c*/ 	.word	0x00000000
        /*0020*/ 	.short	0x0006
        /*0022*/ 	.short	0x0030
        /*0024*/ 	.byte	0x00, 0xf0, 0x11, 0x00


	//----- nvinfo : EIATTR_KPARAM_INFO
	.align		4
.L_15:
        /*0028*/ 	.byte	0x04, 0x17
        /*002a*/ 	.short	(.L_17 - .L_16)
.L_16:
        /*002c*/ 	.word	0x00000000
        /*0030*/ 	.short	0x0005
        /*0032*/ 	.short	0x0028
        /*0034*/ 	.byte	0x00, 0xf4, 0x21, 0x00


	//----- nvinfo : EIATTR_KPARAM_INFO
	.align		4
.L_17:
        /*0038*/ 	.byte	0x04, 0x17
        /*003a*/ 	.short	(.L_19 - .L_18)
.L_18:
        /*003c*/ 	.word	0x00000000
        /*0040*/ 	.short	0x0004
        /*0042*/ 	.short	0x0020
        /*0044*/ 	.byte	0x00, 0xf4, 0x21, 0x00


	//----- nvinfo : EIATTR_KPARAM_INFO
	.align		4
.L_19:
        /*0048*/ 	.byte	0x04, 0x17
        /*004a*/ 	.short	(.L_21 - .L_20)
.L_20:
        /*004c*/ 	.word	0x00000000
        /*0050*/ 	.short	0x0003
        /*0052*/ 	.short	0x0018
        /*0054*/ 	.byte	0x00, 0xf4, 0x21, 0x00


	//----- nvinfo : EIATTR_KPARAM_INFO
	.align		4
.L_21:
        /*0058*/ 	.byte	0x04, 0x17
        /*005a*/ 	.short	(.L_23 - .L_22)
.L_22:
        /*005c*/ 	.word	0x00000000
        /*0060*/ 	.short	0x0002
        /*0062*/ 	.short	0x0010
        /*0064*/ 	.byte	0x00, 0xf4, 0x21, 0x00


	//----- nvinfo : EIATTR_KPARAM_INFO
	.align		4
.L_23:
        /*0068*/ 	.byte	0x04, 0x17
        /*006a*/ 	.short	(.L_25 - .L_24)
.L_24:
        /*006c*/ 	.word	0x00000000
        /*0070*/ 	.short	0x0001
        /*0072*/ 	.short	0x0008
        /*0074*/ 	.byte	0x00, 0xf4, 0x21, 0x00


	//----- nvinfo : EIATTR_KPARAM_INFO
	.align		4
.L_25:
        /*0078*/ 	.byte	0x04, 0x17
        /*007a*/ 	.short	(.L_27 - .L_26)
.L_26:
        /*007c*/ 	.word	0x00000000
        /*0080*/ 	.short	0x0000
        /*0082*/ 	.short	0x0000
        /*0084*/ 	.byte	0x00, 0xf4, 0x21, 0x00


	//----- nvinfo : EIATTR_SPARSE_MMA_MASK
	.align		4
.L_27:
        /*0088*/ 	.byte	0x03, 0x50
        /*008a*/ 	.short	0x0000


	//----- nvinfo : EIATTR_MAXREG_COUNT
	.align		4
        /*008c*/ 	.byte	0x03, 0x1b
        /*008e*/ 	.short	0x00ff


	//----- nvinfo : EIATTR_EXIT_INSTR_OFFSETS
	.align		4
        /*0090*/ 	.byte	0x04, 0x1c
        /*0092*/ 	.short	(.L_29 - .L_28)


	//   ....[0]....
.L_28:
        /*0094*/ 	.word	0x00000f60


	//   ....[1]....
        /*0098*/ 	.word	0x00000fb0


	//----- nvinfo : EIATTR_REQNTID
	.align		4
.L_29:
        /*009c*/ 	.byte	0x04, 0x10
        /*009e*/ 	.short	(.L_31 - .L_30)
.L_30:
        /*00a0*/ 	.word	0x00000080
        /*00a4*/ 	.word	0x00000001
        /*00a8*/ 	.word	0x00000001


	//----- nvinfo : EIATTR_CBANK_PARAM_SIZE
	.align		4
.L_31:
        /*00ac*/ 	.byte	0x03, 0x19
        /*00ae*/ 	.short	0x0038


	//----- nvinfo : EIATTR_PARAM_CBANK
	.align		4
        /*00b0*/ 	.byte	0x04, 0x0a
        /*00b2*/ 	.short	(.L_33 - .L_32)
	.align		4
.L_32:
        /*00b4*/ 	.word	index@(.nv.constant0.triton_poi_fused__native_batch_norm_legit_no_training_7)
        /*00b8*/ 	.short	0x0210
        /*00ba*/ 	.short	0x0038


	//----- nvinfo : EIATTR_SW_WAR
	.align		4
.L_33:
        /*00bc*/ 	.byte	0x04, 0x36
        /*00be*/ 	.short	(.L_35 - .L_34)
.L_34:
        /*00c0*/ 	.word	0x00000008
.L_35:


//--------------------- .nv.callgraph             --------------------------
	.section	.nv.callgraph,"",@"SHT_CUDA_CALLGRAPH"
	.align	4
	.sectionentsize	8
	.align		4
        /*0000*/ 	.word	0x00000000
	.align		4
        /*0004*/ 	.word	0xffffffff
	.align		4
        /*0008*/ 	.word	0x00000000
	.align		4
        /*000c*/ 	.word	0xfffffffe
	.align		4
        /*0010*/ 	.word	0x00000000
	.align		4
        /*0014*/ 	.word	0xfffffffd
	.align		4
        /*0018*/ 	.word	0x00000000
	.align		4
        /*001c*/ 	.word	0xfffffffc


//--------------------- .nv.constant4             --------------------------
	.section	.nv.constant4,"a",@progbits
	.align	8
	.align		8
.nv.constant4:
        /*0000*/ 	.dword	_$_str
	.align		8
        /*0008*/ 	.dword	_$_str_$_2


//--------------------- .text.triton_poi_fused__native_batch_norm_legit_no_training_7 --------------------------
	.section	.text.triton_poi_fused__native_batch_norm_legit_no_training_7,"ax",@progbits
	.sectionflags	@"SHF_BARRIERS=1"
	.align	128
        .global         triton_poi_fused__native_batch_norm_legit_no_training_7
        .type           triton_poi_fused__native_batch_norm_legit_no_training_7,@function
        .size           triton_poi_fused__native_batch_norm_legit_no_training_7,(.L_x_1 - triton_poi_fused__native_batch_norm_legit_no_training_7)
        .other          triton_poi_fused__native_batch_norm_legit_no_training_7,@"STO_CUDA_ENTRY STV_DEFAULT"
triton_poi_fused__native_batch_norm_legit_no_training_7:
.text.triton_poi_fused__native_batch_norm_legit_no_training_7:
[----:B------:R-:W0:Y:S01]  /*0000*/  LDC R1, c[0x0][0x28] ;  /* 0x00000a00ff017b82 */ /* 0x000e220000000800 */
[----:B------:R-:W1:Y:S07]  /*0010*/  S2R R2, SR_TID.X ;  /* 0x0000000000027919 */ /* 0x000e6e0000002100 */
[----:B------:R-:W2:Y:S01]  /*0020*/  LDC.64 R20, c[0x0][0x218] ;  /* 0x00008600ff147b82 */ /* 0x000ea20000000a00 */
[----:B------:R-:W-:Y:S01]  /*0030*/  ULDC.64 UR6, c[0x0][0x208] ;  /* 0x0000820000067ab9 */ /* 0x000fe20000000a00 */
[----:B------:R-:W3:Y:S01]  /*0040*/  S2R R3, SR_CTAID.Y ;  /* 0x0000000000037919 */ /* 0x000ee20000002600 */
[----:B------:R-:W4:Y:S05]  /*0050*/  S2R R0, SR_CTAID.X ;  /* 0x0000000000007919 */ /* 0x000f2a0000002500 */
[----:B------:R-:W5:Y:S08]  /*0060*/  LDC.64 R32, c[0x0][0x210] ;  /* 0x00008400ff207b82 */ /* 0x000f700000000a00 */
[----:B------:R-:W2:Y:S01]  /*0070*/  LDC.64 R28, c[0x0][0x220] ;  /* 0x00008800ff1c7b82 */ /* 0x000ea20000000a00 */
[----:B-1----:R-:W-:-:S02]  /*0080*/  SHF.L.U32 R4, R2, 0x2, RZ ;  /* 0x0000000202047819 */ /* 0x002fc400000006ff */
[----:B---3--:R-:W-:Y:S02]  /*0090*/  SHF.L.U32 R3, R3, 0xa, RZ ;  /* 0x0000000a03037819 */ /* 0x008fe400000006ff */
[----:B------:R-:W-:-:S04]  /*00a0*/  LOP3.LUT R4, R4, 0x1fc, RZ, 0xc0, !PT ;  /* 0x000001fc04047812 */ /* 0x000fc800078ec0ff */
[----:B------:R-:W-:Y:S02]  /*00b0*/  LOP3.LUT R25, R3, 0x200, R4, 0xfe, !PT ;  /* 0x0000020003197812 */ /* 0x000fe400078efe04 */
[----:B------:R-:W-:Y:S02]  /*00c0*/  LOP3.LUT R12, R3, R4, RZ, 0xfc, !PT ;  /* 0x00000004030c7212 */ /* 0x000fe400078efcff */
[C---:B------:R-:W-:Y:S01]  /*00d0*/  ISETP.GE.AND P0, PT, R25.reuse, 0x600, PT ;  /* 0x000006001900780c */ /* 0x040fe20003f06270 */
[----:B------:R-:W-:-:S04]  /*00e0*/  IMAD.HI R6, R25, 0x2aaaaaab, RZ ;  /* 0x2aaaaaab19067827 */ /* 0x000fc800078e02ff */
[----:B------:R-:W-:Y:S01]  /*00f0*/  IMAD.HI R4, R12, 0x2aaaaaab, RZ ;  /* 0x2aaaaaab0c047827 */ /* 0x000fe200078e02ff */
[----:B------:R-:W-:-:S04]  /*0100*/  SHF.R.U32.HI R7, RZ, 0x1f, R6 ;  /* 0x0000001fff077819 */ /* 0x000fc80000011606 */
[----:B------:R-:W-:Y:S02]  /*0110*/  LEA.HI.SX32 R8, R6, R7, 0x1a ;  /* 0x0000000706087211 */ /* 0x000fe400078fd2ff */
[----:B------:R-:W-:Y:S02]  /*0120*/  CS2R R6, SRZ ;  /* 0x0000000000067805 */ /* 0x000fe4000001ff00 */
[----:B------:R-:W-:Y:S01]  /*0130*/  SHF.R.U32.HI R5, RZ, 0x1f, R4 ;  /* 0x0000001fff057819 */ /* 0x000fe20000011604 */
[----:B------:R-:W-:-:S03]  /*0140*/  IMAD R25, R8, -0x180, R25 ;  /* 0xfffffe8008197824 */ /* 0x000fc600078e0219 */
[----:B------:R-:W-:Y:S02]  /*0150*/  LEA.HI.SX32 R13, R4, R5, 0x1a ;  /* 0x00000005040d7211 */ /* 0x000fe400078fd2ff */
[----:B------:R-:W-:Y:S01]  /*0160*/  CS2R R4, SRZ ;  /* 0x0000000000047805 */ /* 0x000fe2000001ff00 */
[----:B------:R-:W-:Y:S01]  /*0170*/  IMAD R11, R8, 0x180000, R25 ;  /* 0x00180000080b7824 */ /* 0x000fe200078e0219 */
[----:B------:R-:W-:Y:S01]  /*0180*/  CS2R R8, SRZ ;  /* 0x0000000000087805 */ /* 0x000fe2000001ff00 */
[----:B--2---:R-:W-:-:S04]  /*0190*/  IMAD.WIDE R18, R25, 0x4, R20 ;  /* 0x0000000419127825 */ /* 0x004fc800078e0214 */
[----:B----4-:R-:W-:Y:S01]  /*01a0*/  IMAD R23, R0, 0x180, R11 ;  /* 0x0000018000177824 */ /* 0x010fe200078e020b */
[----:B------:R-:W-:Y:S02]  /*01b0*/  CS2R R10, SRZ ;  /* 0x00000000000a7805 */ /* 0x000fe4000001ff00 */
[----:B------:R-:W-:Y:S01]  /*01c0*/  ISETP.GE.AND P1, PT, R12, 0x600, PT ;  /* 0x000006000c00780c */ /* 0x000fe20003f26270 */
[----:B------:R-:W-:Y:S02]  /*01d0*/  IMAD R27, R13, -0x180, R12 ;  /* 0xfffffe800d1b7824 */ /* 0x000fe400078e020c */
[----:B-----5:R-:W-:Y:S01]  /*01e0*/  IMAD.WIDE R22, R23, 0x4, R32 ;  /* 0x0000000417167825 */ /* 0x020fe200078e0220 */
[----:B------:R-:W2:Y:S03]  /*01f0*/  @!P0 LDG.E.EL.128 R8, desc[UR6][R18.64] ;  /* 0x0000000612088981 */ /* 0x000ea6000c2e1d00 */
[----:B------:R-:W-:Y:S01]  /*0200*/  IMAD.WIDE R34, R27, 0x4, R20 ;  /* 0x000000041b227825 */ /* 0x000fe200078e0214 */
[----:B------:R1:W2:Y:S01]  /*0210*/  @!P0 LDG.E.EL.128 R4, desc[UR6][R22.64] ;  /* 0x0000000616048981 */ /* 0x0002a2000c2e1d00 */
[----:B------:R-:W-:-:S02]  /*0220*/  CS2R R20, SRZ ;  /* 0x0000000000147805 */ /* 0x000fc4000001ff00 */
[----:B0-----:R-:W-:-:S04]  /*0230*/  IMAD.WIDE R30, R27, 0x4, R28 ;  /* 0x000000041b1e7825 */ /* 0x001fc800078e021c */
[----:B------:R-:W-:Y:S01]  /*0240*/  IMAD R14, R0, 0x180, R27 ;  /* 0x00000180000e7824 */ /* 0x000fe200078e021b */
[----:B-1----:R-:W-:-:S06]  /*0250*/  CS2R R22, SRZ ;  /* 0x0000000000167805 */ /* 0x002fcc000001ff00 */
[----:B------:R-:W3:Y:S01]  /*0260*/  @!P1 LDG.E.EL.128 R20, desc[UR6][R30.64] ;  /* 0x000000061e149981 */ /* 0x000ee2000c2e1d00 */
[----:B------:R-:W-:-:S04]  /*0270*/  IMAD.WIDE R28, R25, 0x4, R28 ;  /* 0x00000004191c7825 */ /* 0x000fc800078e021c */
[----:B------:R-:W-:Y:S01]  /*0280*/  IMAD R13, R13, 0x180000, R14 ;  /* 0x001800000d0d7824 */ /* 0x000fe200078e020e */
[----:B------:R-:W-:Y:S02]  /*0290*/  CS2R R14, SRZ ;  /* 0x00000000000e7805 */ /* 0x000fe4000001ff00 */
[----:B------:R-:W-:Y:S02]  /*02a0*/  CS2R R16, SRZ ;  /* 0x0000000000107805 */ /* 0x000fe4000001ff00 */
[----:B------:R-:W-:Y:S01]  /*02b0*/  CS2R R18, SRZ ;  /* 0x0000000000127805 */ /* 0x000fe2000001ff00 */
[----:B------:R-:W-:Y:S01]  /*02c0*/  IMAD.WIDE R32, R13, 0x4, R32 ;  /* 0x000000040d207825 */ /* 0x000fe200078e0220 */
[----:B------:R-:W-:-:S04]  /*02d0*/  CS2R R12, SRZ ;  /* 0x00000000000c7805 */ /* 0x000fc8000001ff00 */
[----:B------:R-:W4:Y:S04]  /*02e0*/  @!P1 LDG.E.EL.128 R16, desc[UR6][R34.64] ;  /* 0x0000000622109981 */ /* 0x000f28000c2e1d00 */
[----:B------:R0:W4:Y:S02]  /*02f0*/  @!P1 LDG.E.EL.128 R12, desc[UR6][R32.64] ;  /* 0x00000006200c9981 */ /* 0x000124000c2e1d00 */
[----:B0-----:R-:W0:Y:S01]  /*0300*/  LDC.64 R32, c[0x0][0x228] ;  /* 0x00008a00ff207b82 */ /* 0x001e220000000a00 */
[----:B--2---:R-:W-:Y:S01]  /*0310*/  FADD R24, -R11, R7 ;  /* 0x000000070b187221 */ /* 0x004fe20000000100 */
[----:B------:R-:W-:Y:S01]  /*0320*/  FADD R10, -R10, R6 ;  /* 0x000000060a0a7221 */ /* 0x000fe20000000100 */
[----:B------:R-:W-:Y:S01]  /*0330*/  FADD R9, -R9, R5 ;  /* 0x0000000509097221 */ /* 0x000fe20000000100 */
[----:B------:R-:W-:Y:S01]  /*0340*/  FADD R8, -R8, R4 ;  /* 0x0000000408087221 */ /* 0x000fe20000000100 */
[----:B------:R-:W-:-:S02]  /*0350*/  CS2R R4, SRZ ;  /* 0x0000000000047805 */ /* 0x000fc4000001ff00 */
[----:B------:R-:W-:-:S06]  /*0360*/  CS2R R6, SRZ ;  /* 0x0000000000067805 */ /* 0x000fcc000001ff00 */
[----:B------:R-:W2:Y:S01]  /*0370*/  @!P0 LDG.E.EL.128 R4, desc[UR6][R28.64] ;  /* 0x000000061c048981 */ /* 0x000ea2000c2e1d00 */
[----:B---3--:R-:W-:Y:S01]  /*0380*/  FADD R26, R20, 9.9999997473787516356e-06 ;  /* 0x3727c5ac141a7421 */ /* 0x008fe20000000000 */
[----:B------:R-:W-:-:S05]  /*0390*/  FADD R30, R21, 9.9999997473787516356e-06 ;  /* 0x3727c5ac151e7421 */ /* 0x000fca0000000000 */
[----:B------:R-:W1:Y:S08]  /*03a0*/  MUFU.SQRT R26, R26 ;  /* 0x0000001a001a7308 */ /* 0x000e700000002000 */
[----:B------:R-:W3:Y:S01]  /*03b0*/  MUFU.SQRT R30, R30 ;  /* 0x0000001e001e7308 */ /* 0x000ee20000002000 */
[----:B------:R-:W-:Y:S01]  /*03c0*/  FADD R22, R22, 9.9999997473787516356e-06 ;  /* 0x3727c5ac16167421 */ /* 0x000fe20000000000 */
[----:B-1----:R-:W-:-:S02]  /*03d0*/  FSETP.GT.AND P5, PT, R26, 8.50705917302346158658e+37, PT ;  /* 0x7e8000001a00780b */ /* 0x002fc40003fa4000 */
[----:B------:R-:W-:-:S04]  /*03e0*/  FSETP.GEU.AND P4, PT, R26, 1.175494350822287508e-38, PT ;  /* 0x008000001a00780b */ /* 0x000fc80003f8e000 */
[----:B------:R-:W1:Y:S01]  /*03f0*/  MUFU.SQRT R11, R22 ;  /* 0x00000016000b7308 */ /* 0x000e620000002000 */
[----:B------:R-:W-:Y:S01]  /*0400*/  FADD R23, R23, 9.9999997473787516356e-06 ;  /* 0x3727c5ac17177421 */ /* 0x000fe20000000000 */
[C---:B---3--:R-:W-:Y:S02]  /*0410*/  FSETP.GT.AND P6, PT, R30.reuse, 8.50705917302346158658e+37, PT ;  /* 0x7e8000001e00780b */ /* 0x048fe40003fc4000 */
[----:B------:R-:W-:-:S04]  /*0420*/  FSETP.GEU.AND P2, PT, R30, 1.175494350822287508e-38, PT ;  /* 0x008000001e00780b */ /* 0x000fc80003f4e000 */
[----:B------:R-:W3:Y:S01]  /*0430*/  MUFU.SQRT R21, R23 ;  /* 0x0000001700157308 */ /* 0x000ee20000002000 */
[----:B------:R-:W-:Y:S01]  /*0440*/  @P5 FMUL R26, R26, 0.25 ;  /* 0x3e8000001a1a5820 */ /* 0x000fe20000400000 */
[----:B----4-:R-:W-:-:S03]  /*0450*/  FADD R15, -R19, R15 ;  /* 0x0000000f130f7221 */ /* 0x010fc60000000100 */
[----:B------:R-:W-:Y:S01]  /*0460*/  @!P4 FMUL R26, R26, 16777216 ;  /* 0x4b8000001a1ac820 */ /* 0x000fe20000400000 */
[----:B-1----:R-:W-:-:S03]  /*0470*/  FSETP.GT.AND P3, PT, R11, 8.50705917302346158658e+37, PT ;  /* 0x7e8000000b00780b */ /* 0x002fc60003f64000 */
[----:B------:R-:W-:Y:S01]  /*0480*/  MUFU.RCP R22, R26 ;  /* 0x0000001a00167308 */ /* 0x000fe20000001000 */
[----:B------:R-:W-:-:S04]  /*0490*/  @P6 FMUL R30, R30, 0.25 ;  /* 0x3e8000001e1e6820 */ /* 0x000fc80000400000 */
[----:B------:R-:W-:Y:S01]  /*04a0*/  @!P2 FMUL R30, R30, 16777216 ;  /* 0x4b8000001e1ea820 */ /* 0x000fe20000400000 */
[----:B------:R-:W-:Y:S01]  /*04b0*/  FADD R17, -R17, R13 ;  /* 0x0000000d11117221 */ /* 0x000fe20000000100 */
[----:B------:R-:W-:Y:S01]  /*04c0*/  FADD R13, -R16, R12 ;  /* 0x0000000c100d7221 */ /* 0x000fe20000000100 */
[----:B------:R-:W-:Y:S01]  /*04d0*/  FADD R14, -R18, R14 ;  /* 0x0000000e120e7221 */ /* 0x000fe20000000100 */
[----:B--2---:R-:W-:-:S04]  /*04e0*/  FADD R4, R4, 9.9999997473787516356e-06 ;  /* 0x3727c5ac04047421 */ /* 0x004fc80000000000 */
[----:B------:R1:W2:Y:S01]  /*04f0*/  MUFU.SQRT R20, R4 ;  /* 0x0000000400147308 */ /* 0x0002a20000002000 */
[----:B------:R-:W-:Y:S01]  /*0500*/  FADD R19, R5, 9.9999997473787516356e-06 ;  /* 0x3727c5ac05137421 */ /* 0x000fe20000000000 */
[----:B-1----:R-:W-:-:S06]  /*0510*/  HFMA2.MMA R4, -RZ, RZ, 1.625, 0 ;  /* 0x3e800000ff047435 */ /* 0x002fcc00000001ff */
[----:B------:R-:W1:Y:S01]  /*0520*/  MUFU.SQRT R19, R19 ;  /* 0x0000001300137308 */ /* 0x000e620000002000 */
[----:B------:R-:W-:Y:S01]  /*0530*/  FADD R28, R6, 9.9999997473787516356e-06 ;  /* 0x3727c5ac061c7421 */ /* 0x000fe20000000000 */
[----:B------:R-:W-:Y:S02]  /*0540*/  FADD R7, R7, 9.9999997473787516356e-06 ;  /* 0x3727c5ac07077421 */ /* 0x000fe40000000000 */
[C---:B------:R-:W-:Y:S02]  /*0550*/  FSEL R23, R4.reuse, 1, P5 ;  /* 0x3f80000004177808 */ /* 0x040fe40002800000 */
[----:B------:R-:W-:Y:S02]  /*0560*/  FSEL R26, R4, 1, P6 ;  /* 0x3f800000041a7808 */ /* 0x000fe40003000000 */
[----:B---3--:R-:W-:Y:S01]  /*0570*/  FSETP.GT.AND P6, PT, R21, 8.50705917302346158658e+37, PT ;  /* 0x7e8000001500780b */ /* 0x008fe20003fc4000 */
[----:B------:R-:W3:Y:S01]  /*0580*/  MUFU.RCP R5, R30 ;  /* 0x0000001e00057308 */ /* 0x000ee20000001000 */
[----:B------:R-:W-:Y:S01]  /*0590*/  @!P4 FMUL R23, R23, 16777216 ;  /* 0x4b8000001717c820 */ /* 0x000fe20000400000 */
[----:B------:R-:W-:Y:S01]  /*05a0*/  FSETP.GEU.AND P5, PT, R11, 1.175494350822287508e-38, PT ;  /* 0x008000000b00780b */ /* 0x000fe20003fae000 */
[----:B------:R-:W-:Y:S01]  /*05b0*/  @!P2 FMUL R26, R26, 16777216 ;  /* 0x4b8000001a1aa820 */ /* 0x000fe20000400000 */
[----:B------:R-:W-:-:S02]  /*05c0*/  FSETP.GEU.AND P4, PT, R21, 1.175494350822287508e-38, PT ;  /* 0x008000001500780b */ /* 0x000fc40003f8e000 */
[----:B--2---:R-:W-:Y:S02]  /*05d0*/  FSETP.GT.AND P2, PT, R20, 8.50705917302346158658e+37, PT ;  /* 0x7e8000001400780b */ /* 0x004fe40003f44000 */
[----:B------:R-:W2:Y:S01]  /*05e0*/  MUFU.SQRT R28, R28 ;  /* 0x0000001c001c7308 */ /* 0x000ea20000002000 */
[----:B------:R-:W-:Y:S01]  /*05f0*/  FMUL R16, R22, R23 ;  /* 0x0000001716107220 */ /* 0x000fe20000400000 */
[----:B------:R-:W-:Y:S01]  /*0600*/  @P3 FMUL R11, R11, 0.25 ;  /* 0x3e8000000b0b3820 */ /* 0x000fe20000400000 */
[----:B------:R-:W-:Y:S02]  /*0610*/  FSEL R23, R4, 1, P3 ;  /* 0x3f80000004177808 */ /* 0x000fe40001800000 */
[----:B------:R-:W-:-:S03]  /*0620*/  FSETP.GEU.AND P3, PT, R20, 1.175494350822287508e-38, PT ;  /* 0x008000001400780b */ /* 0x000fc60003f6e000 */
[----:B------:R-:W4:Y:S01]  /*0630*/  MUFU.SQRT R6, R7 ;  /* 0x0000000700067308 */ /* 0x000f220000002000 */
[----:B------:R-:W-:Y:S01]  /*0640*/  @P6 FMUL R21, R21, 0.25 ;  /* 0x3e80000015156820 */ /* 0x000fe20000400000 */
[C---:B------:R-:W-:Y:S02]  /*0650*/  FSEL R22, R4.reuse, 1, P6 ;  /* 0x3f80000004167808 */ /* 0x040fe40003000000 */
[----:B-1----:R-:W-:Y:S01]  /*0660*/  FSETP.GT.AND P6, PT, R19, 8.50705917302346158658e+37, PT ;  /* 0x7e8000001300780b */ /* 0x002fe20003fc4000 */
[----:B---3--:R-:W-:Y:S01]  /*0670*/  FMUL R26, R5, R26 ;  /* 0x0000001a051a7220 */ /* 0x008fe20000400000 */
[----:B------:R-:W-:Y:S01]  /*0680*/  @!P5 FMUL R11, R11, 16777216 ;  /* 0x4b8000000b0bd820 */ /* 0x000fe20000400000 */
[----:B------:R-:W-:Y:S01]  /*0690*/  FSEL R5, R4, 1, P2 ;  /* 0x3f80000004057808 */ /* 0x000fe20001000000 */
[----:B------:R-:W-:Y:S01]  /*06a0*/  @!P4 FMUL R21, R21, 16777216 ;  /* 0x4b8000001515c820 */ /* 0x000fe20000400000 */
[----:B------:R-:W-:Y:S01]  /*06b0*/  @!P4 FMUL R22, R22, 16777216 ;  /* 0x4b8000001616c820 */ /* 0x000fe20000400000 */
[----:B------:R-:W-:Y:S01]  /*06c0*/  @P2 FMUL R20, R20, 0.25 ;  /* 0x3e80000014142820 */ /* 0x000fe20000400000 */
[----:B--2---:R-:W-:Y:S01]  /*06d0*/  FSETP.GT.AND P4, PT, R28, 8.50705917302346158658e+37, PT ;  /* 0x7e8000001c00780b */ /* 0x004fe20003f84000 */
[----:B------:R-:W1:Y:S01]  /*06e0*/  MUFU.RCP R30, R11 ;  /* 0x0000000b001e7308 */ /* 0x000e620000001000 */
[----:B------:R-:W-:Y:S01]  /*06f0*/  @!P5 FMUL R23, R23, 16777216 ;  /* 0x4b8000001717d820 */ /* 0x000fe20000400000 */
[----:B------:R-:W-:Y:S01]  /*0700*/  @!P3 FMUL R20, R20, 16777216 ;  /* 0x4b8000001414b820 */ /* 0x000fe20000400000 */
[----:B------:R-:W-:Y:S01]  /*0710*/  @!P3 FMUL R5, R5, 16777216 ;  /* 0x4b8000000505b820 */ /* 0x000fe20000400000 */
[----:B------:R-:W-:-:S02]  /*0720*/  FSETP.GEU.AND P5, PT, R19, 1.175494350822287508e-38, PT ;  /* 0x008000001300780b */ /* 0x000fc40003fae000 */
[----:B------:R-:W-:Y:S02]  /*0730*/  FSETP.GEU.AND P2, PT, R28, 1.175494350822287508e-38, PT ;  /* 0x008000001c00780b */ /* 0x000fe40003f4e000 */
[----:B----4-:R-:W-:Y:S01]  /*0740*/  FSETP.GT.AND P3, PT, R6, 8.50705917302346158658e+37, PT ;  /* 0x7e8000000600780b */ /* 0x010fe20003f64000 */
[----:B------:R-:W-:Y:S01]  /*0750*/  @P6 FMUL R19, R19, 0.25 ;  /* 0x3e80000013136820 */ /* 0x000fe20000400000 */
[----:B------:R-:W-:Y:S01]  /*0760*/  FSEL R7, R4, 1, P6 ;  /* 0x3f80000004077808 */ /* 0x000fe20003000000 */
[----:B------:R-:W2:Y:S01]  /*0770*/  MUFU.RCP R21, R21 ;  /* 0x0000001500157308 */ /* 0x000ea20000001000 */
[----:B------:R-:W-:Y:S01]  /*0780*/  FSETP.GEU.AND P6, PT, R6, 1.175494350822287508e-38, PT ;  /* 0x008000000600780b */ /* 0x000fe20003fce000 */
[----:B------:R-:W-:Y:S01]  /*0790*/  @P4 FMUL R28, R28, 0.25 ;  /* 0x3e8000001c1c4820 */ /* 0x000fe20000400000 */
[----:B-1----:R-:W-:-:S03]  /*07a0*/  FMUL R23, R30, R23 ;  /* 0x000000171e177220 */ /* 0x002fc60000400000 */
[----:B------:R-:W-:Y:S01]  /*07b0*/  @!P5 FMUL R19, R19, 16777216 ;  /* 0x4b8000001313d820 */ /* 0x000fe20000400000 */
[----:B------:R-:W1:Y:S01]  /*07c0*/  LDC.64 R30, c[0x0][0x230] ;  /* 0x00008c00ff1e7b82 */ /* 0x000e620000000a00 */
[----:B------:R-:W-:Y:S02]  /*07d0*/  @!P2 FMUL R28, R28, 16777216 ;  /* 0x4b8000001c1ca820 */ /* 0x000fe40000400000 */
[----:B------:R-:W-:Y:S01]  /*07e0*/  @P3 FMUL R6, R6, 0.25 ;  /* 0x3e80000006063820 */ /* 0x000fe20000400000 */
[----:B------:R-:W3:Y:S03]  /*07f0*/  MUFU.RCP R12, R20 ;  /* 0x00000014000c7308 */ /* 0x000ee60000001000 */
[----:B------:R-:W-:Y:S01]  /*0800*/  @!P6 FMUL R6, R6, 16777216 ;  /* 0x4b8000000606e820 */ /* 0x000fe20000400000 */
[----:B--2---:R-:W-:-:S04]  /*0810*/  FMUL R22, R21, R22 ;  /* 0x0000001615167220 */ /* 0x004fc80000400000 */
[----:B------:R-:W2:Y:S01]  /*0820*/  MUFU.RCP R18, R19 ;  /* 0x0000001300127308 */ /* 0x000ea20000001000 */
[----:B------:R-:W-:Y:S01]  /*0830*/  FMUL R23, R14, R23 ;  /* 0x000000170e177220 */ /* 0x000fe20000400000 */
[----:B------:R-:W-:-:S06]  /*0840*/  FSEL R14, R4, 1, P4 ;  /* 0x3f800000040e7808 */ /* 0x000fcc0002000000 */
[----:B------:R-:W4:Y:S01]  /*0850*/  MUFU.RCP R11, R28 ;  /* 0x0000001c000b7308 */ /* 0x000f220000001000 */
[----:B------:R-:W-:-:S07]  /*0860*/  FSEL R4, R4, 1, P3 ;  /* 0x3f80000004047808 */ /* 0x000fce0001800000 */
[----:B------:R5:W0:Y:S01]  /*0870*/  MUFU.RCP R21, R6 ;  /* 0x0000000600157308 */ /* 0x000a220000001000 */
[----:B------:R-:W-:Y:S01]  /*0880*/  @!P5 FMUL R7, R7, 16777216 ;  /* 0x4b8000000707d820 */ /* 0x000fe20000400000 */
[----:B------:R-:W-:Y:S01]  /*0890*/  @!P2 FMUL R14, R14, 16777216 ;  /* 0x4b8000000e0ea820 */ /* 0x000fe20000400000 */
[----:B---3--:R-:W-:Y:S01]  /*08a0*/  FMUL R29, R12, R5 ;  /* 0x000000050c1d7220 */ /* 0x008fe20000400000 */
[----:B------:R-:W-:Y:S01]  /*08b0*/  @!P6 FMUL R4, R4, 16777216 ;  /* 0x4b8000000404e820 */ /* 0x000fe20000400000 */
[----:B--2---:R-:W-:Y:S01]  /*08c0*/  FMUL R18, R18, R7 ;  /* 0x0000000712127220 */ /* 0x004fe20000400000 */
[----:B----4-:R-:W-:Y:S01]  /*08d0*/  FMUL R11, R11, R14 ;  /* 0x0000000e0b0b7220 */ /* 0x010fe20000400000 */
[----:B------:R-:W-:Y:S01]  /*08e0*/  FMUL R13, R13, R16 ;  /* 0x000000100d0d7220 */ /* 0x000fe20000400000 */
[----:B------:R-:W-:Y:S01]  /*08f0*/  FMUL R16, R17, R26 ;  /* 0x0000001a11107220 */ /* 0x000fe20000400000 */
[----:B------:R-:W-:Y:S01]  /*0900*/  FMUL R20, R15, R22 ;  /* 0x000000160f147220 */ /* 0x000fe20000400000 */
[----:B------:R-:W-:Y:S01]  /*0910*/  FMUL R29, R8, R29 ;  /* 0x0000001d081d7220 */ /* 0x000fe20000400000 */
[----:B------:R-:W-:Y:S01]  /*0920*/  FMUL R22, R9, R18 ;  /* 0x0000001209167220 */ /* 0x000fe20000400000 */
[----:B------:R-:W-:Y:S01]  /*0930*/  FMUL R26, R10, R11 ;  /* 0x0000000b0a1a7220 */ /* 0x000fe20000400000 */
[----:B-----5:R-:W-:Y:S01]  /*0940*/  CS2R R6, SRZ ;  /* 0x0000000000067805 */ /* 0x020fe2000001ff00 */
[----:B0-----:R-:W-:Y:S01]  /*0950*/  FMUL R21, R21, R4 ;  /* 0x0000000415157220 */ /* 0x001fe20000400000 */
[----:B------:R-:W-:-:S02]  /*0960*/  CS2R R4, SRZ ;  /* 0x0000000000047805 */ /* 0x000fc4000001ff00 */
[----:B------:R-:W-:Y:S02]  /*0970*/  CS2R R8, SRZ ;  /* 0x0000000000087805 */ /* 0x000fe4000001ff00 */
[----:B------:R-:W-:Y:S01]  /*0980*/  CS2R R10, SRZ ;  /* 0x00000000000a7805 */ /* 0x000fe2000001ff00 */
[----:B------:R-:W-:-:S04]  /*0990*/  IMAD.WIDE R18, R27, 0x4, R32 ;  /* 0x000000041b127825 */ /* 0x000fc800078e0220 */
[----:B-1----:R-:W-:Y:S01]  /*09a0*/  IMAD.WIDE R34, R27, 0x4, R30 ;  /* 0x000000041b227825 */ /* 0x002fe200078e021e */
[----:B------:R0:W2:Y:S04]  /*09b0*/  @!P1 LDG.E.EL.128 R4, desc[UR6][R18.64] ;  /* 0x0000000612049981 */ /* 0x0000a8000c2e1d00 */
[----:B------:R-:W2:Y:S01]  /*09c0*/  @!P1 LDG.E.EL.128 R8, desc[UR6][R34.64] ;  /* 0x0000000622089981 */ /* 0x000ea2000c2e1d00 */
[----:B------:R-:W-:Y:S01]  /*09d0*/  CS2R R14, SRZ ;  /* 0x00000000000e7805 */ /* 0x000fe2000001ff00 */
[----:B------:R-:W-:Y:S01]  /*09e0*/  IMAD.WIDE R32, R25, 0x4, R32 ;  /* 0x0000000419207825 */ /* 0x000fe200078e0220 */
[----:B0-----:R-:W-:-:S03]  /*09f0*/  CS2R R18, SRZ ;  /* 0x0000000000127805 */ /* 0x001fc6000001ff00 */
[----:B------:R-:W-:Y:S01]  /*0a00*/  IMAD.WIDE R30, R25, 0x4, R30 ;  /* 0x00000004191e7825 */ /* 0x000fe200078e021e */
[----:B------:R-:W0:Y:S01]  /*0a10*/  S2UR UR5, SR_CgaCtaId ;  /* 0x00000000000579c3 */ /* 0x000e220000008800 */
[----:B------:R-:W-:Y:S02]  /*0a20*/  UMOV UR4, 0x400 ;  /* 0x0000040000047882 */ /* 0x000fe40000000000 */
[----:B--2---:R-:W-:Y:S01]  /*0a30*/  FFMA R4, R13, R4, R8 ;  /* 0x000000040d047223 */ /* 0x004fe20000000008 */
[----:B------:R-:W-:Y:S01]  /*0a40*/  FFMA R5, R16, R5, R9 ;  /* 0x0000000510057223 */ /* 0x000fe20000000009 */
[----:B------:R-:W-:Y:S02]  /*0a50*/  CS2R R12, SRZ ;  /* 0x00000000000c7805 */ /* 0x000fe4000001ff00 */
[----:B------:R-:W-:-:S04]  /*0a60*/  CS2R R16, SRZ ;  /* 0x0000000000107805 */ /* 0x000fc8000001ff00 */
[----:B------:R-:W2:Y:S04]  /*0a70*/  @!P0 LDG.E.EL.128 R12, desc[UR6][R32.64] ;  /* 0x00000006200c8981 */ /* 0x000ea8000c2e1d00 */
[----:B------:R-:W2:Y:S01]  /*0a80*/  @!P0 LDG.E.EL.128 R16, desc[UR6][R30.64] ;  /* 0x000000061e108981 */ /* 0x000ea2000c2e1d00 */
[----:B------:R-:W1:Y:S01]  /*0a90*/  S2R R9, SR_TID.X ;  /* 0x0000000000097919 */ /* 0x000e620000002100 */
[----:B------:R-:W-:Y:S01]  /*0aa0*/  FFMA R25, R23, R6, R10 ;  /* 0x0000000617197223 */ /* 0x000fe2000000000a */
[----:B0-----:R-:W-:Y:S01]  /*0ab0*/  UPRMT UR4, UR5, 0x654, UR4 ;  /* 0x0000065405047896 */ /* 0x001fe20008000004 */
[----:B------:R-:W-:Y:S01]  /*0ac0*/  FFMA R11, R20, R7, R11 ;  /* 0x00000007140b7223 */ /* 0x000fe2000000000b */
[----:B-1----:R-:W-:-:S04]  /*0ad0*/  SHF.L.U32 R6, R9, 0x2, RZ ;  /* 0x0000000209067819 */ /* 0x002fc800000006ff */
[----:B------:R-:W-:-:S04]  /*0ae0*/  LOP3.LUT R6, R6, 0x1fc, RZ, 0xc0, !PT ;  /* 0x000001fc06067812 */ /* 0x000fc800078ec0ff */
[----:B------:R-:W-:-:S05]  /*0af0*/  LEA R8, R6, UR4, 0x3 ;  /* 0x0000000406087c11 */ /* 0x000fca000f8e18ff */
[----:B------:R0:W-:Y:S04]  /*0b00*/  STS [R8], R4 ;  /* 0x0000000408007388 */ /* 0x0001e80000000800 */
[----:B------:R-:W-:Y:S04]  /*0b10*/  STS [R8+0x8], R5 ;  /* 0x0000080508007388 */ /* 0x000fe80000000800 */
[----:B------:R1:W-:Y:S04]  /*0b20*/  STS [R8+0x10], R25 ;  /* 0x0000101908007388 */ /* 0x0003e80000000800 */
[----:B------:R-:W-:Y:S01]  /*0b30*/  STS [R8+0x18], R11 ;  /* 0x0000180b08007388 */ /* 0x000fe20000000800 */
[----:B------:R-:W-:-:S02]  /*0b40*/  LOP3.LUT R6, R2, 0x7f, RZ, 0xc0, !PT ;  /* 0x0000007f02067812 */ /* 0x000fc400078ec0ff */
[----:B------:R-:W-:Y:S02]  /*0b50*/  LOP3.LUT R9, R9, 0x7f, RZ, 0xc0, !PT ;  /* 0x0000007f09097812 */ /* 0x000fe400078ec0ff */
[C---:B------:R-:W-:Y:S02]  /*0b60*/  LOP3.LUT R20, R6.reuse, 0x80, RZ, 0xfc, !PT ;  /* 0x0000008006147812 */ /* 0x040fe400078efcff */
[C---:B0-----:R-:W-:Y:S02]  /*0b70*/  LOP3.LUT R4, R6.reuse, 0x100, RZ, 0xfc, !PT ;  /* 0x0000010006047812 */ /* 0x041fe400078efcff */
[----:B------:R-:W-:Y:S02]  /*0b80*/  LOP3.LUT R9, R9, 0x180, RZ, 0xfc, !PT ;  /* 0x0000018009097812 */ /* 0x000fe400078efcff */
[----:B------:R-:W-:Y:S01]  /*0b90*/  LEA R23, R6, UR4, 0x3 ;  /* 0x0000000406177c11 */ /* 0x000fe2000f8e18ff */
[----:B------:R-:W-:Y:S01]  /*0ba0*/  BAR.SYNC.DEFER_BLOCKING 0x0 ;  /* 0x0000000000007b1d */ /* 0x000fe20000010000 */
[----:B------:R-:W-:-:S02]  /*0bb0*/  LEA R20, R20, UR4, 0x3 ;  /* 0x0000000414147c11 */ /* 0x000fc4000f8e18ff */
[----:B------:R-:W-:Y:S01]  /*0bc0*/  LEA R9, R9, UR4, 0x3 ;  /* 0x0000000409097c11 */ /* 0x000fe2000f8e18ff */
[----:B------:R-:W-:Y:S02]  /*0bd0*/  FMUL R24, R24, R21 ;  /* 0x0000001518187220 */ /* 0x000fe40000400000 */
[----:B------:R-:W0:Y:S04]  /*0be0*/  LDS R7, [R23] ;  /* 0x0000000017077984 */ /* 0x000e280000000800 */
[----:B------:R-:W3:Y:S04]  /*0bf0*/  LDS R10, [R20] ;  /* 0x00000000140a7984 */ /* 0x000ee80000000800 */
[----:B------:R-:W-:Y:S01]  /*0c00*/  LDS R11, [R9] ;  /* 0x00000000090b7984 */ /* 0x000fe20000000800 */
[----:B------:R-:W-:Y:S01]  /*0c10*/  LOP3.LUT R27, R3, 0x100, R6, 0xfe, !PT ;  /* 0x00000100031b7812 */ /* 0x000fe200078efe06 */
[----:B--2---:R-:W-:Y:S01]  /*0c20*/  FFMA R17, R22, R13, R17 ;  /* 0x0000000d16117223 */ /* 0x004fe20000000011 */
[----:B------:R-:W-:Y:S01]  /*0c30*/  LEA R13, R4, UR4, 0x3 ;  /* 0x00000004040d7c11 */ /* 0x000fe2000f8e18ff */
[----:B------:R-:W-:Y:S01]  /*0c40*/  FFMA R29, R29, R12, R16 ;  /* 0x0000000c1d1d7223 */ /* 0x000fe20000000010 */
[----:B------:R-:W-:Y:S01]  /*0c50*/  FFMA R21, R26, R14, R18 ;  /* 0x0000000e1a157223 */ /* 0x000fe20000000012 */
[----:B-1----:R-:W-:Y:S01]  /*0c60*/  FFMA R25, R24, R15, R19 ;  /* 0x0000000f18197223 */ /* 0x002fe20000000013 */
[----:B------:R-:W1:Y:S01]  /*0c70*/  LDC.64 R4, c[0x0][0x238] ;  /* 0x00008e00ff047b82 */ /* 0x000e620000000a00 */
[----:B------:R-:W2:Y:S07]  /*0c80*/  LDS R12, [R13] ;  /* 0x000000000d0c7984 */ /* 0x000eae0000000800 */
[----:B------:R-:W-:Y:S06]  /*0c90*/  BAR.SYNC.DEFER_BLOCKING 0x0 ;  /* 0x0000000000007b1d */ /* 0x000fec0000010000 */
[----:B------:R-:W-:Y:S04]  /*0ca0*/  STS [R8], R29 ;  /* 0x0000001d08007388 */ /* 0x000fe80000000800 */
[----:B------:R4:W-:Y:S04]  /*0cb0*/  STS [R8+0x8], R17 ;  /* 0x0000081108007388 */ /* 0x0009e80000000800 */
[----:B------:R5:W-:Y:S04]  /*0cc0*/  STS [R8+0x10], R21 ;  /* 0x0000101508007388 */ /* 0x000be80000000800 */
[----:B------:R0:W-:Y:S01]  /*0cd0*/  STS [R8+0x18], R25 ;  /* 0x0000181908007388 */ /* 0x0001e20000000800 */
[----:B------:R-:W-:Y:S01]  /*0ce0*/  BAR.SYNC.DEFER_BLOCKING 0x0 ;  /* 0x0000000000007b1d */ /* 0x000fe20000010000 */
[----:B------:R-:W-:-:S02]  /*0cf0*/  LOP3.LUT R19, R3, 0x7f, R2, 0xf8, !PT ;  /* 0x0000007f03137812 */ /* 0x000fc400078ef802 */
[----:B------:R-:W-:Y:S02]  /*0d00*/  LOP3.LUT R15, R3, 0x80, R6, 0xfe, !PT ;  /* 0x00000080030f7812 */ /* 0x000fe400078efe06 */
[----:B------:R-:W-:Y:S02]  /*0d10*/  ISETP.GE.AND P0, PT, R19, 0x600, PT ;  /* 0x000006001300780c */ /* 0x000fe40003f06270 */
[----:B------:R-:W-:Y:S02]  /*0d20*/  ISETP.GE.AND P1, PT, R15, 0x600, PT ;  /* 0x000006000f00780c */ /* 0x000fe40003f26270 */
[-C--:B----4-:R-:W-:Y:S01]  /*0d30*/  LEA R17, R19, R0.reuse, 0xc ;  /* 0x0000000013117211 */ /* 0x090fe200078e60ff */
[----:B------:R-:W4:Y:S04]  /*0d40*/  LDS R23, [R23] ;  /* 0x0000000017177984 */ /* 0x000f280000000800 */
[----:B------:R-:W2:Y:S04]  /*0d50*/  LDS R20, [R20] ;  /* 0x0000000014147984 */ /* 0x000ea80000000800 */
[----:B------:R0:W2:Y:S01]  /*0d60*/  LDS R2, [R13] ;  /* 0x000000000d027984 */ /* 0x0000a20000000800 */
[----:B-----5:R-:W-:Y:S01]  /*0d70*/  LEA R21, R15, R0, 0xc ;  /* 0x000000000f157211 */ /* 0x020fe200078e60ff */
[----:B-1----:R-:W-:Y:S01]  /*0d80*/  IMAD.WIDE R14, R17, 0x4, R4 ;  /* 0x00000004110e7825 */ /* 0x002fe200078e0204 */
[----:B0-----:R-:W-:-:S03]  /*0d90*/  LOP3.LUT R25, R3, 0x180, R6, 0xfe, !PT ;  /* 0x0000018003197812 */ /* 0x001fc600078efe06 */
[----:B------:R-:W-:Y:S01]  /*0da0*/  IMAD.WIDE R16, R21, 0x4, R4 ;  /* 0x0000000415107825 */ /* 0x000fe200078e0204 */
[C---:B------:R-:W-:Y:S02]  /*0db0*/  LOP3.LUT R3, R19.reuse, 0x380, RZ, 0xfc, !PT ;  /* 0x0000038013037812 */ /* 0x040fe400078efcff */
[C---:B------:R-:W-:Y:S02]  /*0dc0*/  LOP3.LUT R13, R19.reuse, 0x300, RZ, 0xfc, !PT ;  /* 0x00000300130d7812 */ /* 0x040fe400078efcff */
[C---:B------:R-:W-:Y:S01]  /*0dd0*/  LOP3.LUT R21, R19.reuse, 0x280, RZ, 0xfc, !PT ;  /* 0x0000028013157812 */ /* 0x040fe200078efcff */
[----:B------:R0:W-:Y:S01]  /*0de0*/  @!P0 STG.E desc[UR6][R14.64], R7 ;  /* 0x000000070e008986 */ /* 0x0001e2000c101906 */
[----:B------:R-:W-:Y:S02]  /*0df0*/  LOP3.LUT R19, R19, 0x200, RZ, 0xfc, !PT ;  /* 0x0000020013137812 */ /* 0x000fe400078efcff */
[----:B------:R-:W-:Y:S01]  /*0e00*/  ISETP.GE.AND P0, PT, R27, 0x600, PT ;  /* 0x000006001b00780c */ /* 0x000fe20003f06270 */
[----:B---3--:R1:W-:Y:S01]  /*0e10*/  @!P1 STG.E desc[UR6][R16.64], R10 ;  /* 0x0000000a10009986 */ /* 0x0083e2000c101906 */
[----:B------:R-:W-:-:S02]  /*0e20*/  ISETP.GE.AND P1, PT, R25, 0x600, PT ;  /* 0x000006001900780c */ /* 0x000fc40003f26270 */
[----:B------:R-:W-:Y:S02]  /*0e30*/  ISETP.GE.AND P2, PT, R19, 0x600, PT ;  /* 0x000006001300780c */ /* 0x000fe40003f46270 */
[-C--:B------:R-:W-:Y:S02]  /*0e40*/  LEA R27, R27, R0.reuse, 0xc ;  /* 0x000000001b1b7211 */ /* 0x080fe400078e60ff */
[----:B------:R-:W-:Y:S02]  /*0e50*/  ISETP.GE.AND P3, PT, R21, 0x600, PT ;  /* 0x000006001500780c */ /* 0x000fe40003f66270 */
[-C--:B------:R-:W-:Y:S02]  /*0e60*/  LEA R25, R25, R0.reuse, 0xc ;  /* 0x0000000019197211 */ /* 0x080fe400078e60ff */
[----:B------:R-:W-:Y:S02]  /*0e70*/  ISETP.GE.AND P4, PT, R13, 0x600, PT ;  /* 0x000006000d00780c */ /* 0x000fe40003f86270 */
[----:B------:R-:W-:-:S02]  /*0e80*/  LEA R19, R19, R0, 0xc ;  /* 0x0000000013137211 */ /* 0x000fc400078e60ff */
[----:B------:R-:W-:Y:S02]  /*0e90*/  ISETP.GE.AND P5, PT, R3, 0x600, PT ;  /* 0x000006000300780c */ /* 0x000fe40003fa6270 */
[-C--:B------:R-:W-:Y:S01]  /*0ea0*/  LEA R21, R21, R0.reuse, 0xc ;  /* 0x0000000015157211 */ /* 0x080fe200078e60ff */
[----:B0-----:R-:W-:Y:S01]  /*0eb0*/  IMAD.WIDE R6, R27, 0x4, R4 ;  /* 0x000000041b067825 */ /* 0x001fe200078e0204 */
[----:B------:R-:W-:-:S03]  /*0ec0*/  LEA R13, R13, R0, 0xc ;  /* 0x000000000d0d7211 */ /* 0x000fc600078e60ff */
[--C-:B------:R-:W-:Y:S01]  /*0ed0*/  IMAD.WIDE R14, R25, 0x4, R4.reuse ;  /* 0x00000004190e7825 */ /* 0x100fe200078e0204 */
[----:B--2---:R0:W-:Y:S03]  /*0ee0*/  @!P0 STG.E desc[UR6][R6.64], R12 ;  /* 0x0000000c06008986 */ /* 0x0041e6000c101906 */
[--C-:B-1----:R-:W-:Y:S01]  /*0ef0*/  IMAD.WIDE R16, R19, 0x4, R4.reuse ;  /* 0x0000000413107825 */ /* 0x102fe200078e0204 */
[----:B------:R0:W-:Y:S03]  /*0f00*/  @!P1 STG.E desc[UR6][R14.64], R11 ;  /* 0x0000000b0e009986 */ /* 0x0001e6000c101906 */
[--C-:B------:R-:W-:Y:S01]  /*0f10*/  IMAD.WIDE R18, R21, 0x4, R4.reuse ;  /* 0x0000000415127825 */ /* 0x100fe200078e0204 */
[----:B----4-:R0:W-:Y:S03]  /*0f20*/  @!P2 STG.E desc[UR6][R16.64], R23 ;  /* 0x000000171000a986 */ /* 0x0101e6000c101906 */
[----:B------:R-:W-:Y:S01]  /*0f30*/  IMAD.WIDE R24, R13, 0x4, R4 ;  /* 0x000000040d187825 */ /* 0x000fe200078e0204 */
[----:B------:R0:W-:Y:S04]  /*0f40*/  @!P3 STG.E desc[UR6][R18.64], R20 ;  /* 0x000000141200b986 */ /* 0x0001e8000c101906 */
[----:B------:R0:W-:Y:S02]  /*0f50*/  @!P4 STG.E desc[UR6][R24.64], R2 ;  /* 0x000000021800c986 */ /* 0x0001e4000c101906 */
[----:B0-----:R-:W-:Y:S05]  /*0f60*/  @P5 EXIT ;  /* 0x000000000000594d */ /* 0x001fea0003800000 */
[----:B------:R-:W0:Y:S01]  /*0f70*/  LDS R9, [R9] ;  /* 0x0000000009097984 */ /* 0x000e220000000800 */
[----:B------:R-:W-:-:S05]  /*0f80*/  LEA R3, R3, R0, 0xc ;  /* 0x0000000003037211 */ /* 0x000fca00078e60ff */
[----:B------:R-:W-:-:S05]  /*0f90*/  IMAD.WIDE R4, R3, 0x4, R4 ;  /* 0x0000000403047825 */ /* 0x000fca00078e0204 */
[----:B0-----:R-:W-:Y:S01]  /*0fa0*/  STG.E desc[UR6][R4.64], R9 ;  /* 0x0000000904007986 */ /* 0x001fe2000c101906 */
[----:B------:R-:W-:Y:S05]  /*0fb0*/  EXIT ;  /* 0x000000000000794d */ /* 0x000fea0003800000 */
.L_x_0:
[----:B------:R-:W-:-:S00]  /*0fc0*/  BRA `(.L_x_0) ;  /* 0xfffffffc00fc7947 */ /* 0x000fc0000383ffff */
[----:B------:R-:W-:-:S00]  /*0fd0*/  NOP ;  /* 0x0000000000007918 */ /* 0x000fc00000000000 */
        /* <DEDUP_REMOVED lines=10> */
.L_x_1:


//--------------------- .nv.global.init           --------------------------
	.section	.nv.global.init,"aw",@progbits
.nv.global.init:
	.type		_$_str,@object
	.size		_$_str,(_$_str_$_2 - _$_str)
_$_str:
        /*0000*/ 	.byte	0x5f, 0x5f, 0x43, 0x55, 0x44, 0x41, 0x5f, 0x46, 0x54, 0x5a, 0x00
	.type		_$_str_$_2,@object
	.size		_$_str_$_2,(.L_1 - _$_str_$_2)
_$_str_$_2:
        /*000b*/ 	.byte	0x5f, 0x5f, 0x43, 0x55, 0x44, 0x41, 0x5f, 0x50, 0x52, 0x45, 0x43, 0x5f, 0x53, 0x51, 0x52, 0x54
        /*001b*/ 	.byte	0x00
.L_1:


//--------------------- .nv.shared.triton_poi_fused__native_batch_norm_legit_no_training_7 --------------------------
	.section	.nv.shared.triton_poi_fused__native_batch_norm_legit_no_training_7,"aw",@nobits
	.sectionflags	@""
	.align	16
	.zero		1024


//--------------------- .nv.constant0.triton_poi_fused__native_batch_norm_legit_no_training_7 --------------------------
	.section	.nv.constant0.triton_poi_fused__native_batch_norm_legit_no_training_7,"a",@progbits
	.sectionflags	@""
	.align	4
.nv.constant0.triton_poi_fused__native_batch_norm_legit_no_training_7:
	.zero		584
